//
// Generated by NVIDIA NVVM Compiler
//
// Compiler Build ID: CL-36424714
// Cuda compilation tools, release 13.0, V13.0.88
// Based on NVVM 20.0.0
//

.version 9.0
.target sm_100
.address_size 64

	// .globl	_Z6GPUAddPfS_S_i

.visible .entry _Z6GPUAddPfS_S_i(
	.param .u64 .ptr .align 1 _Z6GPUAddPfS_S_i_param_0,
	.param .u64 .ptr .align 1 _Z6GPUAddPfS_S_i_param_1,
	.param .u64 .ptr .align 1 _Z6GPUAddPfS_S_i_param_2,
	.param .u32 _Z6GPUAddPfS_S_i_param_3
)
{
	.reg .b32 	%r<5>;
	.reg .b32 	%f<4>;
	.reg .b64 	%rd<11>;

	ld.param.u64 	%rd1, [_Z6GPUAddPfS_S_i_param_0];
	ld.param.u64 	%rd2, [_Z6GPUAddPfS_S_i_param_1];
	ld.param.u64 	%rd3, [_Z6GPUAddPfS_S_i_param_2];
	cvta.to.global.u64 	%rd4, %rd3;
	cvta.to.global.u64 	%rd5, %rd2;
	cvta.to.global.u64 	%rd6, %rd1;
	mov.u32 	%r1, %ntid.x;
	mov.u32 	%r2, %ctaid.x;
	mov.u32 	%r3, %tid.x;
	mad.lo.s32 	%r4, %r1, %r2, %r3;
	mul.wide.s32 	%rd7, %r4, 4;
	add.s64 	%rd8, %rd6, %rd7;
	ld.global.f32 	%f1, [%rd8];
	add.s64 	%rd9, %rd5, %rd7;
	ld.global.f32 	%f2, [%rd9];
	add.f32 	%f3, %f1, %f2;
	add.s64 	%rd10, %rd4, %rd7;
	st.global.f32 	[%rd10], %f3;
	ret;

}


// ===== COMPILED SASS (sm_100) =====

	.target	sm_100

	.elftype	@"ET_EXEC"


//--------------------- .note.nv.tkinfo           --------------------------
	.section	.note.nv.tkinfo,"",@"SHT_NOTE"
	.sectionflags	@"SHF_NOTE_NV_TKINFO"
	.tkinfo
        /*0018*/ 	.word	0x00000002
        /*0030*/ 	.string	""
        /*0030*/ 	.string	"ptxas"
        /*0030*/ 	.string	"Cuda compilation tools, release 13.0, V13.0.88"
        /*0030*/ 	.string	"Build cuda_13.0.r13.0/compiler.36424714_0"
        /*0030*/ 	.string	"-arch sm_100 -m 64 "



//--------------------- .note.nv.cuinfo           --------------------------
	.section	.note.nv.cuinfo,"",@"SHT_NOTE"
	.sectionflags	@"SHF_NOTE_NV_CUINFO"
        /*0018*/ 	.short	0x0002
        /*001a*/ 	.short	0x0064
        /*001c*/ 	.short	0x0082
	.zero		2


//--------------------- .nv.info                  --------------------------
	.section	.nv.info,"",@"SHT_CUDA_INFO"
	.align	4


	//----- nvinfo : EIATTR_REGCOUNT
	.align		4
        /*0000*/ 	.byte	0x04, 0x2f
        /*0002*/ 	.short	(.L_1 - .L_0)
	.align		4
.L_0:
        /*0004*/ 	.word	index@(_Z6GPUAddPfS_S_i)
        /*0008*/ 	.word	0x0000000c


	//----- nvinfo : EIATTR_FRAME_SIZE
	.align		4
.L_1:
        /*000c*/ 	.byte	0x04, 0x11
        /*000e*/ 	.short	(.L_3 - .L_2)
	.align		4
.L_2:
        /*0010*/ 	.word	index@(_Z6GPUAddPfS_S_i)
        /*0014*/ 	.word	0x00000000


	//----- nvinfo : EIATTR_MIN_STACK_SIZE
	.align		4
.L_3:
        /*0018*/ 	.byte	0x04, 0x12
        /*001a*/ 	.short	(.L_5 - .L_4)
	.align		4
.L_4:
        /*001c*/ 	.word	index@(_Z6GPUAddPfS_S_i)
        /*0020*/ 	.word	0x00000000
.L_5:


//--------------------- .nv.compat                --------------------------
	.section	.nv.compat,"",@"SHT_CUDA_COMPAT_INFO"
	.align	4
        /*0000*/ 	.byte	0x02, 0x09, 0x00, 0x00, 0x02, 0x02, 0x01, 0x00, 0x02, 0x05, 0x05, 0x00, 0x03, 0x07, 0x01, 0x01
        /*0010*/ 	.byte	0x02, 0x03, 0x00, 0x00, 0x02, 0x06, 0x01, 0x00, 0x04, 0x0b, 0x08, 0x00, 0x09, 0x00, 0x00, 0x00
        /*0020*/ 	.byte	0x00, 0x00, 0x00, 0x00


//--------------------- .nv.info._Z6GPUAddPfS_S_i --------------------------
	.section	.nv.info._Z6GPUAddPfS_S_i,"",@"SHT_CUDA_INFO"
	.sectionflags	@""
	.align	4


	//----- nvinfo : EIATTR_CUDA_API_VERSION
	.align		4
        /*0000*/ 	.byte	0x04, 0x37
        /*0002*/ 	.short	(.L_7 - .L_6)
.L_6:
        /*0004*/ 	.word	0x00000082


	//----- nvinfo : EIATTR_KPARAM_INFO
	.align		4
.L_7:
        /*0008*/ 	.byte	0x04, 0x17
        /*000a*/ 	.short	(.L_9 - .L_8)
.L_8:
        /*000c*/ 	.word	0x00000000
        /*0010*/ 	.short	0x0003
        /*0012*/ 	.short	0x0018
        /*0014*/ 	.byte	0x00, 0xf0, 0x11, 0x00


	//----- nvinfo : EIATTR_KPARAM_INFO
	.align		4
.L_9:
        /*0018*/ 	.byte	0x04, 0x17
        /*001a*/ 	.short	(.L_11 - .L_10)
.L_10:
        /*001c*/ 	.word	0x00000000
        /*0020*/ 	.short	0x0002
        /*0022*/ 	.short	0x0010
        /*0024*/ 	.byte	0x00, 0xf5, 0x21, 0x00


	//----- nvinfo : EIATTR_KPARAM_INFO
	.align		4
.L_11:
        /*0028*/ 	.byte	0x04, 0x17
        /*002a*/ 	.short	(.L_13 - .L_12)
.L_12:
        /*002c*/ 	.word	0x00000000
        /*0030*/ 	.short	0x0001
        /*0032*/ 	.short	0x0008
        /*0034*/ 	.byte	0x00, 0xf5, 0x21, 0x00


	//----- nvinfo : EIATTR_KPARAM_INFO
	.align		4
.L_13:
        /*0038*/ 	.byte	0x04, 0x17
        /*003a*/ 	.short	(.L_15 - .L_14)
.L_14:
        /*003c*/ 	.word	0x00000000
        /*0040*/ 	.short	0x0000
        /*0042*/ 	.short	0x0000
        /*0044*/ 	.byte	0x00, 0xf5, 0x21, 0x00


	//----- nvinfo : EIATTR_SPARSE_MMA_MASK
	.align		4
.L_15:
        /*0048*/ 	.byte	0x03, 0x50
        /*004a*/ 	.short	0x0000


	//----- nvinfo : EIATTR_MAXREG_COUNT
	.align		4
        /*004c*/ 	.byte	0x03, 0x1b
        /*004e*/ 	.short	0x00ff


	//----- nvinfo : EIATTR_MERCURY_ISA_VERSION
	.align		4
        /*0050*/ 	.byte	0x03, 0x5f
        /*0052*/ 	.short	0x0101


	//----- nvinfo : EIATTR_VRC_CTA_INIT_COUNT
	.align		4
        /*0054*/ 	.byte	0x02, 0x4a
	.zero		1
	.zero		1


	//----- nvinfo : EIATTR_EXIT_INSTR_OFFSETS
	.align		4
        /*0058*/ 	.byte	0x04, 0x1c
        /*005a*/ 	.short	(.L_17 - .L_16)


	//   ....[0]....
.L_16:
        /*005c*/ 	.word	0x00000100


	//----- nvinfo : EIATTR_CBANK_PARAM_SIZE
	.align		4
.L_17:
        /*0060*/ 	.byte	0x03, 0x19
        /*0062*/ 	.short	0x001c


	//----- nvinfo : EIATTR_PARAM_CBANK
	.align		4
        /*0064*/ 	.byte	0x04, 0x0a
        /*0066*/ 	.short	(.L_19 - .L_18)
	.align		4
.L_18:
        /*0068*/ 	.word	index@(.nv.constant0._Z6GPUAddPfS_S_i)
        /*006c*/ 	.short	0x0380
        /*006e*/ 	.short	0x001c


	//----- nvinfo : EIATTR_SW_WAR
	.align		4
.L_19:
        /*0070*/ 	.byte	0x04, 0x36
        /*0072*/ 	.short	(.L_21 - .L_20)
.L_20:
        /*0074*/ 	.word	0x00000008
.L_21:


//--------------------- .nv.callgraph             --------------------------
	.section	.nv.callgraph,"",@"SHT_CUDA_CALLGRAPH"
	.align	4
	.sectionentsize	8
	.align		4
        /*0000*/ 	.word	0x00000000
	.align		4
        /*0004*/ 	.word	0xffffffff
	.align		4
        /*0008*/ 	.word	0x00000000
	.align		4
        /*000c*/ 	.word	0xfffffffe
	.align		4
        /*0010*/ 	.word	0x00000000
	.align		4
        /*0014*/ 	.word	0xfffffffd
	.align		4
        /*0018*/ 	.word	0x00000000
	.align		4
        /*001c*/ 	.word	0xfffffffc


//--------------------- .text._Z6GPUAddPfS_S_i    --------------------------
	.section	.text._Z6GPUAddPfS_S_i,"ax",@progbits
	.align	128
        .global         _Z6GPUAddPfS_S_i
        .type           _Z6GPUAddPfS_S_i,@function
        .size           _Z6GPUAddPfS_S_i,(.L_x_1 - _Z6GPUAddPfS_S_i)
        .other          _Z6GPUAddPfS_S_i,@"STO_CUDA_ENTRY STV_DEFAULT"
_Z6GPUAddPfS_S_i:
.text._Z6GPUAddPfS_S_i:
[----:B------:R-:W-:Y:S01]  /*0000*/  LDC R1, c[0x0][0x37c] ;  /* 0x0000df00ff017b82 */ /* 0x000fe20000000800 */
[----:B------:R-:W0:Y:S07]  /*0010*/  S2R R9, SR_CTAID.X ;  /* 0x0000000000097919 */ /* 0x000e2e0000002500 */
[----:B------:R-:W1:Y:S01]  /*0020*/  LDC.64 R2, c[0x0][0x380] ;  /* 0x0000e000ff027b82 */ /* 0x000e620000000a00 */
[----:B------:R-:W0:Y:S01]  /*0030*/  LDCU UR6, c[0x0][0x360] ;  /* 0x00006c00ff0677ac */ /* 0x000e220008000800 */
[----:B------:R-:W0:Y:S01]  /*0040*/  S2R R0, SR_TID.X ;  /* 0x0000000000007919 */ /* 0x000e220000002100 */
[----:B------:R-:W2:Y:S05]  /*0050*/  LDCU.64 UR4, c[0x0][0x358] ;  /* 0x00006b00ff0477ac */ /* 0x000eaa0008000a00 */
[----:B------:R-:W3:Y:S08]  /*0060*/  LDC.64 R4, c[0x0][0x388] ;  /* 0x0000e200ff047b82 */ /* 0x000ef00000000a00 */
[----:B------:R-:W4:Y:S01]  /*0070*/  LDC.64 R6, c[0x0][0x390] ;  /* 0x0000e400ff067b82 */ /* 0x000f220000000a00 */
[----:B0-----:R-:W-:-:S04]  /*0080*/  IMAD R9, R9, UR6, R0 ;  /* 0x0000000609097c24 */ /* 0x001fc8000f8e0200 */
[----:B-1----:R-:W-:-:S04]  /*0090*/  IMAD.WIDE R2, R9, 0x4, R2 ;  /* 0x0000000409027825 */ /* 0x002fc800078e0202 */
[C---:B---3--:R-:W-:Y:S02]  /*00a0*/  IMAD.WIDE R4, R9.reuse, 0x4, R4 ;  /* 0x0000000409047825 */ /* 0x048fe400078e0204 */
[----:B--2---:R-:W2:Y:S04]  /*00b0*/  LDG.E R2, desc[UR4][R2.64] ;  /* 0x0000000402027981 */ /* 0x004ea8000c1e1900 */
[----:B------:R-:W2:Y:S01]  /*00c0*/  LDG.E R5, desc[UR4][R4.64] ;  /* 0x0000000404057981 */ /* 0x000ea2000c1e1900 */
[----:B----4-:R-:W-:-:S04]  /*00d0*/  IMAD.WIDE R6, R9, 0x4, R6 ;  /* 0x0000000409067825 */ /* 0x010fc800078e0206 */
[----:B--2---:R-:W-:-:S05]  /*00e0*/  FADD R9, R2, R5 ;  /* 0x0000000502097221 */ /* 0x004fca0000000000 */
[----:B------:R-:W-:Y:S01]  /*00f0*/  STG.E desc[UR4][R6.64], R9 ;  /* 0x0000000906007986 */ /* 0x000fe2000c101904 */
[----:B------:R-:W-:Y:S05]  /*0100*/  EXIT ;  /* 0x000000000000794d */ /* 0x000fea0003800000 */
.L_x_0:
[----:B------:R-:W-:-:S00]  /*0110*/  BRA `(.L_x_0) ;  /* 0xfffffffc00fc7947 */ /* 0x000fc0000383ffff */
[----:B------:R-:W-:-:S00]  /*0120*/  NOP ;  /* 0x0000000000007918 */ /* 0x000fc00000000000 */
        /* <DEDUP_REMOVED lines=13> */
.L_x_1:


//--------------------- .nv.shared.reserved.0     --------------------------
	.section	.nv.shared.reserved.0,"aw",@nobits
	.weak		__nv_reservedSMEM_offset_0_alias
	.size		__nv_reservedSMEM_offset_0_alias, 0, 64
	.other		__nv_reservedSMEM_offset_0_alias,@"STO_CUDA_RESERVED_SHARED STV_DEFAULT"
__nv_reservedSMEM_offset_0_alias:
	.zero		0
	.zero		64


//--------------------- .nv.constant0._Z6GPUAddPfS_S_i --------------------------
	.section	.nv.constant0._Z6GPUAddPfS_S_i,"a",@progbits
	.sectionflags	@""
	.align	4
.nv.constant0._Z6GPUAddPfS_S_i:
	.zero		924


//--------------------- SYMBOLS --------------------------

	.type		.nv.reservedSmem.offset0,@object
	.size		.nv.reservedSmem.offset0,0x4
